//
// Generated by NVIDIA NVVM Compiler
//
// Compiler Build ID: CL-36424714
// Cuda compilation tools, release 13.0, V13.0.88
// Based on NVVM 20.0.0
//

.version 9.0
.target sm_100
.address_size 64

	// .globl	_Z15scalarMulKernelPfPKffi

.visible .entry _Z15scalarMulKernelPfPKffi(
	.param .u64 .ptr .align 1 _Z15scalarMulKernelPfPKffi_param_0,
	.param .u64 .ptr .align 1 _Z15scalarMulKernelPfPKffi_param_1,
	.param .f32 _Z15scalarMulKernelPfPKffi_param_2,
	.param .u32 _Z15scalarMulKernelPfPKffi_param_3
)
{
	.reg .pred 	%p<2>;
	.reg .b32 	%r<6>;
	.reg .b32 	%f<4>;
	.reg .b64 	%rd<8>;

	ld.param.u64 	%rd1, [_Z15scalarMulKernelPfPKffi_param_0];
	ld.param.u64 	%rd2, [_Z15scalarMulKernelPfPKffi_param_1];
	ld.param.f32 	%f1, [_Z15scalarMulKernelPfPKffi_param_2];
	ld.param.u32 	%r2, [_Z15scalarMulKernelPfPKffi_param_3];
	mov.u32 	%r3, %ctaid.x;
	mov.u32 	%r4, %ntid.x;
	mov.u32 	%r5, %tid.x;
	mad.lo.s32 	%r1, %r3, %r4, %r5;
	setp.ge.s32 	%p1, %r1, %r2;
	@%p1 bra 	$L__BB0_2;
	cvta.to.global.u64 	%rd3, %rd2;
	cvta.to.global.u64 	%rd4, %rd1;
	mul.wide.s32 	%rd5, %r1, 4;
	add.s64 	%rd6, %rd3, %rd5;
	ld.global.f32 	%f2, [%rd6];
	mul.f32 	%f3, %f1, %f2;
	add.s64 	%rd7, %rd4, %rd5;
	st.global.f32 	[%rd7], %f3;
$L__BB0_2:
	ret;

}


// ===== COMPILED SASS (sm_100) =====

	.target	sm_100

	.elftype	@"ET_EXEC"


//--------------------- .note.nv.tkinfo           --------------------------
	.section	.note.nv.tkinfo,"",@"SHT_NOTE"
	.sectionflags	@"SHF_NOTE_NV_TKINFO"
	.tkinfo
        /*0018*/ 	.word	0x00000002
        /*0030*/ 	.string	""
        /*0030*/ 	.string	"ptxas"
        /*0030*/ 	.string	"Cuda compilation tools, release 13.0, V13.0.88"
        /*0030*/ 	.string	"Build cuda_13.0.r13.0/compiler.36424714_0"
        /*0030*/ 	.string	"-arch sm_100 -m 64 "



//--------------------- .note.nv.cuinfo           --------------------------
	.section	.note.nv.cuinfo,"",@"SHT_NOTE"
	.sectionflags	@"SHF_NOTE_NV_CUINFO"
        /*0018*/ 	.short	0x0002
        /*001a*/ 	.short	0x0064
        /*001c*/ 	.short	0x0082
	.zero		2


//--------------------- .nv.info                  --------------------------
	.section	.nv.info,"",@"SHT_CUDA_INFO"
	.align	4


	//----- nvinfo : EIATTR_REGCOUNT
	.align		4
        /*0000*/ 	.byte	0x04, 0x2f
        /*0002*/ 	.short	(.L_1 - .L_0)
	.align		4
.L_0:
        /*0004*/ 	.word	index@(_Z15scalarMulKernelPfPKffi)
        /*0008*/ 	.word	0x0000000a


	//----- nvinfo : EIATTR_FRAME_SIZE
	.align		4
.L_1:
        /*000c*/ 	.byte	0x04, 0x11
        /*000e*/ 	.short	(.L_3 - .L_2)
	.align		4
.L_2:
        /*0010*/ 	.word	index@(_Z15scalarMulKernelPfPKffi)
        /*0014*/ 	.word	0x00000000


	//----- nvinfo : EIATTR_MIN_STACK_SIZE
	.align		4
.L_3:
        /*0018*/ 	.byte	0x04, 0x12
        /*001a*/ 	.short	(.L_5 - .L_4)
	.align		4
.L_4:
        /*001c*/ 	.word	index@(_Z15scalarMulKernelPfPKffi)
        /*0020*/ 	.word	0x00000000
.L_5:


//--------------------- .nv.compat                --------------------------
	.section	.nv.compat,"",@"SHT_CUDA_COMPAT_INFO"
	.align	4
        /*0000*/ 	.byte	0x02, 0x09, 0x00, 0x00, 0x02, 0x02, 0x01, 0x00, 0x02, 0x05, 0x05, 0x00, 0x03, 0x07, 0x01, 0x01
        /*0010*/ 	.byte	0x02, 0x03, 0x00, 0x00, 0x02, 0x06, 0x01, 0x00, 0x04, 0x0b, 0x08, 0x00, 0x09, 0x00, 0x00, 0x00
        /*0020*/ 	.byte	0x00, 0x00, 0x00, 0x00


//--------------------- .nv.info._Z15scalarMulKernelPfPKffi --------------------------
	.section	.nv.info._Z15scalarMulKernelPfPKffi,"",@"SHT_CUDA_INFO"
	.sectionflags	@""
	.align	4


	//----- nvinfo : EIATTR_CUDA_API_VERSION
	.align		4
        /*0000*/ 	.byte	0x04, 0x37
        /*0002*/ 	.short	(.L_7 - .L_6)
.L_6:
        /*0004*/ 	.word	0x00000082


	//----- nvinfo : EIATTR_KPARAM_INFO
	.align		4
.L_7:
        /*0008*/ 	.byte	0x04, 0x17
        /*000a*/ 	.short	(.L_9 - .L_8)
.L_8:
        /*000c*/ 	.word	0x00000000
        /*0010*/ 	.short	0x0003
        /*0012*/ 	.short	0x0014
        /*0014*/ 	.byte	0x00, 0xf0, 0x11, 0x00


	//----- nvinfo : EIATTR_KPARAM_INFO
	.align		4
.L_9:
        /*0018*/ 	.byte	0x04, 0x17
        /*001a*/ 	.short	(.L_11 - .L_10)
.L_10:
        /*001c*/ 	.word	0x00000000
        /*0020*/ 	.short	0x0002
        /*0022*/ 	.short	0x0010
        /*0024*/ 	.byte	0x00, 0xf0, 0x11, 0x00


	//----- nvinfo : EIATTR_KPARAM_INFO
	.align		4
.L_11:
        /*0028*/ 	.byte	0x04, 0x17
        /*002a*/ 	.short	(.L_13 - .L_12)
.L_12:
        /*002c*/ 	.word	0x00000000
        /*0030*/ 	.short	0x0001
        /*0032*/ 	.short	0x0008
        /*0034*/ 	.byte	0x00, 0xf5, 0x21, 0x00


	//----- nvinfo : EIATTR_KPARAM_INFO
	.align		4
.L_13:
        /*0038*/ 	.byte	0x04, 0x17
        /*003a*/ 	.short	(.L_15 - .L_14)
.L_14:
        /*003c*/ 	.word	0x00000000
        /*0040*/ 	.short	0x0000
        /*0042*/ 	.short	0x0000
        /*0044*/ 	.byte	0x00, 0xf5, 0x21, 0x00


	//----- nvinfo : EIATTR_SPARSE_MMA_MASK
	.align		4
.L_15:
        /*0048*/ 	.byte	0x03, 0x50
        /*004a*/ 	.short	0x0000


	//----- nvinfo : EIATTR_MAXREG_COUNT
	.align		4
        /*004c*/ 	.byte	0x03, 0x1b
        /*004e*/ 	.short	0x00ff


	//----- nvinfo : EIATTR_MERCURY_ISA_VERSION
	.align		4
        /*0050*/ 	.byte	0x03, 0x5f
        /*0052*/ 	.short	0x0101


	//----- nvinfo : EIATTR_VRC_CTA_INIT_COUNT
	.align		4
        /*0054*/ 	.byte	0x02, 0x4a
	.zero		1
	.zero		1


	//----- nvinfo : EIATTR_EXIT_INSTR_OFFSETS
	.align		4
        /*0058*/ 	.byte	0x04, 0x1c
        /*005a*/ 	.short	(.L_17 - .L_16)


	//   ....[0]....
.L_16:
        /*005c*/ 	.word	0x00000070


	//   ....[1]....
        /*0060*/ 	.word	0x00000110


	//----- nvinfo : EIATTR_CBANK_PARAM_SIZE
	.align		4
.L_17:
        /*0064*/ 	.byte	0x03, 0x19
        /*0066*/ 	.short	0x0018


	//----- nvinfo : EIATTR_PARAM_CBANK
	.align		4
        /*0068*/ 	.byte	0x04, 0x0a
        /*006a*/ 	.short	(.L_19 - .L_18)
	.align		4
.L_18:
        /*006c*/ 	.word	index@(.nv.constant0._Z15scalarMulKernelPfPKffi)
        /*0070*/ 	.short	0x0380
        /*0072*/ 	.short	0x0018


	//----- nvinfo : EIATTR_SW_WAR
	.align		4
.L_19:
        /*0074*/ 	.byte	0x04, 0x36
        /*0076*/ 	.short	(.L_21 - .L_20)
.L_20:
        /*0078*/ 	.word	0x00000008
.L_21:


//--------------------- .nv.callgraph             --------------------------
	.section	.nv.callgraph,"",@"SHT_CUDA_CALLGRAPH"
	.align	4
	.sectionentsize	8
	.align		4
        /*0000*/ 	.word	0x00000000
	.align		4
        /*0004*/ 	.word	0xffffffff
	.align		4
        /*0008*/ 	.word	0x00000000
	.align		4
        /*000c*/ 	.word	0xfffffffe
	.align		4
        /*0010*/ 	.word	0x00000000
	.align		4
        /*0014*/ 	.word	0xfffffffd
	.align		4
        /*0018*/ 	.word	0x00000000
	.align		4
        /*001c*/ 	.word	0xfffffffc


//--------------------- .text._Z15scalarMulKernelPfPKffi --------------------------
	.section	.text._Z15scalarMulKernelPfPKffi,"ax",@progbits
	.align	128
        .global         _Z15scalarMulKernelPfPKffi
        .type           _Z15scalarMulKernelPfPKffi,@function
        .size           _Z15scalarMulKernelPfPKffi,(.L_x_1 - _Z15scalarMulKernelPfPKffi)
        .other          _Z15scalarMulKernelPfPKffi,@"STO_CUDA_ENTRY STV_DEFAULT"
_Z15scalarMulKernelPfPKffi:
.text._Z15scalarMulKernelPfPKffi:
[----:B------:R-:W-:Y:S01]  /*0000*/  LDC R1, c[0x0][0x37c] ;  /* 0x0000df00ff017b82 */ /* 0x000fe20000000800 */
[----:B------:R-:W0:Y:S07]  /*0010*/  S2R R0, SR_TID.X ;  /* 0x0000000000007919 */ /* 0x000e2e0000002100 */
[----:B------:R-:W0:Y:S01]  /*0020*/  S2UR UR4, SR_CTAID.X ;  /* 0x00000000000479c3 */ /* 0x000e220000002500 */
[----:B------:R-:W1:Y:S07]  /*0030*/  LDCU UR5, c[0x0][0x394] ;  /* 0x00007280ff0577ac */ /* 0x000e6e0008000800 */
[----:B------:R-:W0:Y:S02]  /*0040*/  LDC R7, c[0x0][0x360] ;  /* 0x0000d800ff077b82 */ /* 0x000e240000000800 */
[----:B0-----:R-:W-:-:S05]  /*0050*/  IMAD R7, R7, UR4, R0 ;  /* 0x0000000407077c24 */ /* 0x001fca000f8e0200 */
[----:B-1----:R-:W-:-:S13]  /*0060*/  ISETP.GE.AND P0, PT, R7, UR5, PT ;  /* 0x0000000507007c0c */ /* 0x002fda000bf06270 */
[----:B------:R-:W-:Y:S05]  /*0070*/  @P0 EXIT ;  /* 0x000000000000094d */ /* 0x000fea0003800000 */
[----:B------:R-:W0:Y:S01]  /*0080*/  LDC.64 R2, c[0x0][0x388] ;  /* 0x0000e200ff027b82 */ /* 0x000e220000000a00 */
[----:B------:R-:W1:Y:S01]  /*0090*/  LDCU.64 UR4, c[0x0][0x358] ;  /* 0x00006b00ff0477ac */ /* 0x000e620008000a00 */
[----:B------:R-:W2:Y:S06]  /*00a0*/  LDCU UR6, c[0x0][0x390] ;  /* 0x00007200ff0677ac */ /* 0x000eac0008000800 */
[----:B------:R-:W3:Y:S01]  /*00b0*/  LDC.64 R4, c[0x0][0x380] ;  /* 0x0000e000ff047b82 */ /* 0x000ee20000000a00 */
[----:B0-----:R-:W-:-:S06]  /*00c0*/  IMAD.WIDE R2, R7, 0x4, R2 ;  /* 0x0000000407027825 */ /* 0x001fcc00078e0202 */
[----:B-1----:R-:W2:Y:S01]  /*00d0*/  LDG.E R2, desc[UR4][R2.64] ;  /* 0x0000000402027981 */ /* 0x002ea2000c1e1900 */
[----:B---3--:R-:W-:-:S04]  /*00e0*/  IMAD.WIDE R4, R7, 0x4, R4 ;  /* 0x0000000407047825 */ /* 0x008fc800078e0204 */
[----:B--2---:R-:W-:-:S05]  /*00f0*/  FMUL R7, R2, UR6 ;  /* 0x0000000602077c20 */ /* 0x004fca0008400000 */
[----:B------:R-:W-:Y:S01]  /*0100*/  STG.E desc[UR4][R4.64], R7 ;  /* 0x0000000704007986 */ /* 0x000fe2000c101904 */
[----:B------:R-:W-:Y:S05]  /*0110*/  EXIT ;  /* 0x000000000000794d */ /* 0x000fea0003800000 */
.L_x_0:
[----:B------:R-:W-:-:S00]  /*0120*/  BRA `(.L_x_0) ;  /* 0xfffffffc00fc7947 */ /* 0x000fc0000383ffff */
[----:B------:R-:W-:-:S00]  /*0130*/  NOP ;  /* 0x0000000000007918 */ /* 0x000fc00000000000 */
        /* <DEDUP_REMOVED lines=12> */
.L_x_1:


//--------------------- .nv.shared.reserved.0     --------------------------
	.section	.nv.shared.reserved.0,"aw",@nobits
	.weak		__nv_reservedSMEM_offset_0_alias
	.size		__nv_reservedSMEM_offset_0_alias, 0, 64
	.other		__nv_reservedSMEM_offset_0_alias,@"STO_CUDA_RESERVED_SHARED STV_DEFAULT"
__nv_reservedSMEM_offset_0_alias:
	.zero		0
	.zero		64


//--------------------- .nv.constant0._Z15scalarMulKernelPfPKffi --------------------------
	.section	.nv.constant0._Z15scalarMulKernelPfPKffi,"a",@progbits
	.sectionflags	@""
	.align	4
.nv.constant0._Z15scalarMulKernelPfPKffi:
	.zero		920


//--------------------- SYMBOLS --------------------------

	.type		.nv.reservedSmem.offset0,@object
	.size		.nv.reservedSmem.offset0,0x4
